//
// Generated by NVIDIA NVVM Compiler
//
// Compiler Build ID: CL-36424714
// Cuda compilation tools, release 13.0, V13.0.88
// Based on NVVM 20.0.0
//

.version 9.0
.target sm_100
.address_size 64

	// .globl	_Z6do_sumiPd

.visible .entry _Z6do_sumiPd(
	.param .u32 _Z6do_sumiPd_param_0,
	.param .u64 .ptr .align 1 _Z6do_sumiPd_param_1
)
{
	.reg .pred 	%p<7>;
	.reg .b32 	%r<42>;
	.reg .b32 	%f<12>;
	.reg .b64 	%rd<3>;
	.reg .b64 	%fd<31>;

	ld.param.u32 	%r17, [_Z6do_sumiPd_param_0];
	ld.param.u64 	%rd2, [_Z6do_sumiPd_param_1];
	cvta.to.global.u64 	%rd1, %rd2;
	mov.u32 	%r18, %ctaid.x;
	mov.u32 	%r19, %ntid.x;
	mul.lo.s32 	%r1, %r18, %r19;
	mov.u32 	%r2, %tid.x;
	mov.u32 	%r20, %nctaid.x;
	mul.lo.s32 	%r3, %r19, %r20;
	add.s32 	%r4, %r2, 1;
	add.s32 	%r41, %r4, %r1;
	setp.ge.s32 	%p1, %r41, %r17;
	@%p1 bra 	$L__BB0_7;
	cvt.rn.f32.s32 	%f1, %r17;
	add.s32 	%r21, %r3, %r1;
	add.s32 	%r22, %r4, %r21;
	max.s32 	%r23, %r17, %r22;
	not.b32 	%r24, %r21;
	add.s32 	%r25, %r23, %r24;
	sub.s32 	%r26, %r25, %r2;
	setp.ne.s32 	%p2, %r26, 0;
	selp.u32 	%r27, 1, 0, %p2;
	selp.s32 	%r28, -1, 0, %p2;
	add.s32 	%r29, %r26, %r28;
	div.u32 	%r30, %r29, %r3;
	add.s32 	%r6, %r30, %r27;
	and.b32  	%r31, %r6, 3;
	setp.eq.s32 	%p3, %r31, 3;
	@%p3 bra 	$L__BB0_5;
	add.s32 	%r39, %r2, %r1;
	add.s32 	%r32, %r6, 1;
	and.b32  	%r33, %r32, 3;
	neg.s32 	%r38, %r33;
$L__BB0_3:
	.pragma "nounroll";
	add.s32 	%r34, %r39, 1;
	cvt.rn.f64.s32 	%fd1, %r34;
	add.f64 	%fd2, %fd1, 0dBFE0000000000000;
	cvt.rn.f32.f64 	%f2, %fd2;
	div.rn.f32 	%f3, %f2, %f1;
	cvt.f64.f32 	%fd3, %f3;
	fma.rn.f64 	%fd4, %fd3, %fd3, 0d3FF0000000000000;
	rcp.rn.f64 	%fd5, %fd4;
	atom.global.add.f64 	%fd6, [%rd1], %fd5;
	add.s32 	%r39, %r39, %r3;
	add.s32 	%r38, %r38, 1;
	setp.ne.s32 	%p4, %r38, 0;
	@%p4 bra 	$L__BB0_3;
	add.s32 	%r41, %r39, 1;
$L__BB0_5:
	setp.lt.u32 	%p5, %r6, 3;
	@%p5 bra 	$L__BB0_7;
$L__BB0_6:
	cvt.rn.f64.s32 	%fd7, %r41;
	add.f64 	%fd8, %fd7, 0dBFE0000000000000;
	cvt.rn.f32.f64 	%f4, %fd8;
	div.rn.f32 	%f5, %f4, %f1;
	cvt.f64.f32 	%fd9, %f5;
	fma.rn.f64 	%fd10, %fd9, %fd9, 0d3FF0000000000000;
	rcp.rn.f64 	%fd11, %fd10;
	atom.global.add.f64 	%fd12, [%rd1], %fd11;
	add.s32 	%r35, %r41, %r3;
	cvt.rn.f64.s32 	%fd13, %r35;
	add.f64 	%fd14, %fd13, 0dBFE0000000000000;
	cvt.rn.f32.f64 	%f6, %fd14;
	div.rn.f32 	%f7, %f6, %f1;
	cvt.f64.f32 	%fd15, %f7;
	fma.rn.f64 	%fd16, %fd15, %fd15, 0d3FF0000000000000;
	rcp.rn.f64 	%fd17, %fd16;
	atom.global.add.f64 	%fd18, [%rd1], %fd17;
	add.s32 	%r36, %r35, %r3;
	cvt.rn.f64.s32 	%fd19, %r36;
	add.f64 	%fd20, %fd19, 0dBFE0000000000000;
	cvt.rn.f32.f64 	%f8, %fd20;
	div.rn.f32 	%f9, %f8, %f1;
	cvt.f64.f32 	%fd21, %f9;
	fma.rn.f64 	%fd22, %fd21, %fd21, 0d3FF0000000000000;
	rcp.rn.f64 	%fd23, %fd22;
	atom.global.add.f64 	%fd24, [%rd1], %fd23;
	add.s32 	%r37, %r36, %r3;
	cvt.rn.f64.s32 	%fd25, %r37;
	add.f64 	%fd26, %fd25, 0dBFE0000000000000;
	cvt.rn.f32.f64 	%f10, %fd26;
	div.rn.f32 	%f11, %f10, %f1;
	cvt.f64.f32 	%fd27, %f11;
	fma.rn.f64 	%fd28, %fd27, %fd27, 0d3FF0000000000000;
	rcp.rn.f64 	%fd29, %fd28;
	atom.global.add.f64 	%fd30, [%rd1], %fd29;
	add.s32 	%r41, %r37, %r3;
	setp.lt.s32 	%p6, %r41, %r17;
	@%p6 bra 	$L__BB0_6;
$L__BB0_7:
	ret;

}


// ===== COMPILED SASS (sm_100) =====

	.target	sm_100

	.elftype	@"ET_EXEC"


//--------------------- .note.nv.tkinfo           --------------------------
	.section	.note.nv.tkinfo,"",@"SHT_NOTE"
	.sectionflags	@"SHF_NOTE_NV_TKINFO"
	.tkinfo
        /*0018*/ 	.word	0x00000002
        /*0030*/ 	.string	""
        /*0030*/ 	.string	"ptxas"
        /*0030*/ 	.string	"Cuda compilation tools, release 13.0, V13.0.88"
        /*0030*/ 	.string	"Build cuda_13.0.r13.0/compiler.36424714_0"
        /*0030*/ 	.string	"-arch sm_100 -m 64 "



//--------------------- .note.nv.cuinfo           --------------------------
	.section	.note.nv.cuinfo,"",@"SHT_NOTE"
	.sectionflags	@"SHF_NOTE_NV_CUINFO"
        /*0018*/ 	.short	0x0002
        /*001a*/ 	.short	0x0064
        /*001c*/ 	.short	0x0082
	.zero		2


//--------------------- .nv.info                  --------------------------
	.section	.nv.info,"",@"SHT_CUDA_INFO"
	.align	4


	//----- nvinfo : EIATTR_REGCOUNT
	.align		4
        /*0000*/ 	.byte	0x04, 0x2f
        /*0002*/ 	.short	(.L_1 - .L_0)
	.align		4
.L_0:
        /*0004*/ 	.word	index@(_Z6do_sumiPd)
        /*0008*/ 	.word	0x00000011


	//----- nvinfo : EIATTR_FRAME_SIZE
	.align		4
.L_1:
        /*000c*/ 	.byte	0x04, 0x11
        /*000e*/ 	.short	(.L_3 - .L_2)
	.align		4
.L_2:
        /*0010*/ 	.word	index@($__internal_1_$__cuda_sm3x_div_rn_noftz_f32_slowpath)
        /*0014*/ 	.word	0x00000000


	//----- nvinfo : EIATTR_FRAME_SIZE
	.align		4
.L_3:
        /*0018*/ 	.byte	0x04, 0x11
        /*001a*/ 	.short	(.L_5 - .L_4)
	.align		4
.L_4:
        /*001c*/ 	.word	index@($__internal_0_$__cuda_sm20_dblrcp_rn_slowpath_v3)
        /*0020*/ 	.word	0x00000000


	//----- nvinfo : EIATTR_FRAME_SIZE
	.align		4
.L_5:
        /*0024*/ 	.byte	0x04, 0x11
        /*0026*/ 	.short	(.L_7 - .L_6)
	.align		4
.L_6:
        /*0028*/ 	.word	index@(_Z6do_sumiPd)
        /*002c*/ 	.word	0x00000000


	//----- nvinfo : EIATTR_MIN_STACK_SIZE
	.align		4
.L_7:
        /*0030*/ 	.byte	0x04, 0x12
        /*0032*/ 	.short	(.L_9 - .L_8)
	.align		4
.L_8:
        /*0034*/ 	.word	index@(_Z6do_sumiPd)
        /*0038*/ 	.word	0x00000000
.L_9:


//--------------------- .nv.compat                --------------------------
	.section	.nv.compat,"",@"SHT_CUDA_COMPAT_INFO"
	.align	4
        /*0000*/ 	.byte	0x02, 0x09, 0x00, 0x00, 0x02, 0x02, 0x01, 0x00, 0x02, 0x05, 0x05, 0x00, 0x03, 0x07, 0x01, 0x01
        /*0010*/ 	.byte	0x02, 0x03, 0x00, 0x00, 0x02, 0x06, 0x01, 0x00, 0x04, 0x0b, 0x08, 0x00, 0x01, 0x00, 0x00, 0x00
        /*0020*/ 	.byte	0x00, 0x00, 0x00, 0x00


//--------------------- .nv.info._Z6do_sumiPd     --------------------------
	.section	.nv.info._Z6do_sumiPd,"",@"SHT_CUDA_INFO"
	.sectionflags	@""
	.align	4


	//----- nvinfo : EIATTR_CUDA_API_VERSION
	.align		4
        /*0000*/ 	.byte	0x04, 0x37
        /*0002*/ 	.short	(.L_11 - .L_10)
.L_10:
        /*0004*/ 	.word	0x00000082


	//----- nvinfo : EIATTR_KPARAM_INFO
	.align		4
.L_11:
        /*0008*/ 	.byte	0x04, 0x17
        /*000a*/ 	.short	(.L_13 - .L_12)
.L_12:
        /*000c*/ 	.word	0x00000000
        /*0010*/ 	.short	0x0001
        /*0012*/ 	.short	0x0008
        /*0014*/ 	.byte	0x00, 0xf5, 0x21, 0x00


	//----- nvinfo : EIATTR_KPARAM_INFO
	.align		4
.L_13:
        /*0018*/ 	.byte	0x04, 0x17
        /*001a*/ 	.short	(.L_15 - .L_14)
.L_14:
        /*001c*/ 	.word	0x00000000
        /*0020*/ 	.short	0x0000
        /*0022*/ 	.short	0x0000
        /*0024*/ 	.byte	0x00, 0xf0, 0x11, 0x00


	//----- nvinfo : EIATTR_SPARSE_MMA_MASK
	.align		4
.L_15:
        /*0028*/ 	.byte	0x03, 0x50
        /*002a*/ 	.short	0x0000


	//----- nvinfo : EIATTR_MAXREG_COUNT
	.align		4
        /*002c*/ 	.byte	0x03, 0x1b
        /*002e*/ 	.short	0x00ff


	//----- nvinfo : EIATTR_MERCURY_ISA_VERSION
	.align		4
        /*0030*/ 	.byte	0x03, 0x5f
        /*0032*/ 	.short	0x0101


	//----- nvinfo : EIATTR_VRC_CTA_INIT_COUNT
	.align		4
        /*0034*/ 	.byte	0x02, 0x4a
	.zero		1
	.zero		1


	//----- nvinfo : EIATTR_EXIT_INSTR_OFFSETS
	.align		4
        /*0038*/ 	.byte	0x04, 0x1c
        /*003a*/ 	.short	(.L_17 - .L_16)


	//   ....[0]....
.L_16:
        /*003c*/ 	.word	0x000000a0


	//   ....[1]....
        /*0040*/ 	.word	0x00000610


	//   ....[2]....
        /*0044*/ 	.word	0x00000f50


	//----- nvinfo : EIATTR_CRS_STACK_SIZE
	.align		4
.L_17:
        /*0048*/ 	.byte	0x04, 0x1e
        /*004a*/ 	.short	(.L_19 - .L_18)
.L_18:
        /*004c*/ 	.word	0x00000000


	//----- nvinfo : EIATTR_CBANK_PARAM_SIZE
	.align		4
.L_19:
        /*0050*/ 	.byte	0x03, 0x19
        /*0052*/ 	.short	0x0010


	//----- nvinfo : EIATTR_PARAM_CBANK
	.align		4
        /*0054*/ 	.byte	0x04, 0x0a
        /*0056*/ 	.short	(.L_21 - .L_20)
	.align		4
.L_20:
        /*0058*/ 	.word	index@(.nv.constant0._Z6do_sumiPd)
        /*005c*/ 	.short	0x0380
        /*005e*/ 	.short	0x0010


	//----- nvinfo : EIATTR_SW_WAR
	.align		4
.L_21:
        /*0060*/ 	.byte	0x04, 0x36
        /*0062*/ 	.short	(.L_23 - .L_22)
.L_22:
        /*0064*/ 	.word	0x00000008
.L_23:


//--------------------- .nv.callgraph             --------------------------
	.section	.nv.callgraph,"",@"SHT_CUDA_CALLGRAPH"
	.align	4
	.sectionentsize	8
	.align		4
        /*0000*/ 	.word	0x00000000
	.align		4
        /*0004*/ 	.word	0xffffffff
	.align		4
        /*0008*/ 	.word	0x00000000
	.align		4
        /*000c*/ 	.word	0xfffffffe
	.align		4
        /*0010*/ 	.word	0x00000000
	.align		4
        /*0014*/ 	.word	0xfffffffd
	.align		4
        /*0018*/ 	.word	0x00000000
	.align		4
        /*001c*/ 	.word	0xfffffffc


//--------------------- .text._Z6do_sumiPd        --------------------------
	.section	.text._Z6do_sumiPd,"ax",@progbits
	.align	128
        .global         _Z6do_sumiPd
        .type           _Z6do_sumiPd,@function
        .size           _Z6do_sumiPd,(.L_x_42 - _Z6do_sumiPd)
        .other          _Z6do_sumiPd,@"STO_CUDA_ENTRY STV_DEFAULT"
_Z6do_sumiPd:
.text._Z6do_sumiPd:
[----:B------:R-:W-:Y:S01]  /*0000*/  LDC R1, c[0x0][0x37c] ;  /* 0x0000df00ff017b82 */ /* 0x000fe20000000800 */
[----:B------:R-:W0:Y:S07]  /*0010*/  S2R R7, SR_TID.X ;  /* 0x0000000000077919 */ /* 0x000e2e0000002100 */
[----:B------:R-:W1:Y:S01]  /*0020*/  S2UR UR4, SR_CTAID.X ;  /* 0x00000000000479c3 */ /* 0x000e620000002500 */
[----:B------:R-:W1:Y:S01]  /*0030*/  LDCU UR5, c[0x0][0x360] ;  /* 0x00006c00ff0577ac */ /* 0x000e620008000800 */
[----:B------:R-:W2:Y:S06]  /*0040*/  LDCU UR6, c[0x0][0x370] ;  /* 0x00006e00ff0677ac */ /* 0x000eac0008000800 */
[----:B------:R-:W3:Y:S01]  /*0050*/  LDC R9, c[0x0][0x380] ;  /* 0x0000e000ff097b82 */ /* 0x000ee20000000800 */
[----:B-1----:R-:W-:Y:S01]  /*0060*/  UIMAD UR7, UR4, UR5, URZ ;  /* 0x00000005040772a4 */ /* 0x002fe2000f8e02ff */
[----:B0-----:R-:W-:-:S05]  /*0070*/  VIADD R0, R7, 0x1 ;  /* 0x0000000107007836 */ /* 0x001fca0000000000 */
[----:B------:R-:W-:-:S05]  /*0080*/  VIADD R4, R0, UR7 ;  /* 0x0000000700047c36 */ /* 0x000fca0008000000 */
[----:B---3--:R-:W-:-:S13]  /*0090*/  ISETP.GE.AND P0, PT, R4, R9, PT ;  /* 0x000000090400720c */ /* 0x008fda0003f06270 */
[----:B--2---:R-:W-:Y:S05]  /*00a0*/  @P0 EXIT ;  /* 0x000000000000094d */ /* 0x004fea0003800000 */
[----:B------:R-:W-:Y:S01]  /*00b0*/  UIMAD UR8, UR5, UR6, URZ ;  /* 0x00000006050872a4 */ /* 0x000fe2000f8e02ff */
[----:B------:R-:W-:Y:S01]  /*00c0*/  BSSY B0, `(.L_x_0) ;  /* 0x0000053000007945 */ /* 0x000fe20003800000 */
[----:B------:R-:W-:Y:S01]  /*00d0*/  UIADD3 UR4, UPT, UPT, UR4, UR6, URZ ;  /* 0x0000000604047290 */ /* 0x000fe2000fffe0ff */
[----:B------:R-:W0:Y:S03]  /*00e0*/  LDCU UR6, c[0x0][0x380] ;  /* 0x00007000ff0677ac */ /* 0x000e260008000800 */
[----:B------:R-:W-:Y:S01]  /*00f0*/  IMAD R11, RZ, RZ, -UR8 ;  /* 0x80000008ff0b7e24 */ /* 0x000fe2000f8e02ff */
[----:B------:R-:W-:Y:S01]  /*0100*/  ISETP.NE.U32.AND P3, PT, RZ, UR8, PT ;  /* 0x00000008ff007c0c */ /* 0x000fe2000bf65070 */
[----:B------:R-:W-:Y:S01]  /*0110*/  UIMAD UR4, UR5, UR4, URZ ;  /* 0x00000004050472a4 */ /* 0x000fe2000f8e02ff */
[----:B------:R-:W1:Y:S03]  /*0120*/  I2F.U32.RP R5, UR8 ;  /* 0x0000000800057d06 */ /* 0x000e660008209000 */
[----:B------:R-:W-:-:S02]  /*0130*/  ULOP3.LUT UR5, URZ, UR4, URZ, 0x33, !UPT ;  /* 0x00000004ff057292 */ /* 0x000fc4000f8e33ff */
[----:B------:R-:W-:-:S04]  /*0140*/  VIADDMNMX R0, R0, UR4, R9, !PT ;  /* 0x0000000400007c46 */ /* 0x000fc8000f800109 */
[----:B------:R-:W-:-:S04]  /*0150*/  IADD3 R0, PT, PT, -R7, UR5, R0 ;  /* 0x0000000507007c10 */ /* 0x000fc8000fffe100 */
[C---:B------:R-:W-:Y:S01]  /*0160*/  ISETP.NE.AND P0, PT, R0.reuse, RZ, PT ;  /* 0x000000ff0000720c */ /* 0x040fe20003f05270 */
[----:B------:R-:W2:Y:S01]  /*0170*/  LDCU.64 UR4, c[0x0][0x358] ;  /* 0x00006b00ff0477ac */ /* 0x000ea20008000a00 */
[----:B-1----:R-:W1:Y:S02]  /*0180*/  MUFU.RCP R5, R5 ;  /* 0x0000000500057308 */ /* 0x002e640000001000 */
[----:B-1----:R-:W-:Y:S02]  /*0190*/  VIADD R2, R5, 0xffffffe ;  /* 0x0ffffffe05027836 */ /* 0x002fe40000000000 */
[----:B------:R-:W-:-:S04]  /*01a0*/  VIADD R5, R0, 0xffffffff ;  /* 0xffffffff00057836 */ /* 0x000fc80000000000 */
[----:B------:R1:W3:Y:S03]  /*01b0*/  F2I.FTZ.U32.TRUNC.NTZ R3, R2 ;  /* 0x0000000200037305 */ /* 0x0002e6000021f000 */
[----:B------:R-:W-:Y:S02]  /*01c0*/  @!P0 IMAD.MOV R5, RZ, RZ, R0 ;  /* 0x000000ffff058224 */ /* 0x000fe400078e0200 */
[----:B-1----:R-:W-:Y:S02]  /*01d0*/  HFMA2 R2, -RZ, RZ, 0, 0 ;  /* 0x00000000ff027431 */ /* 0x002fe400000001ff */
[----:B---3--:R-:W-:-:S04]  /*01e0*/  IMAD R11, R11, R3, RZ ;  /* 0x000000030b0b7224 */ /* 0x008fc800078e02ff */
[----:B------:R-:W-:Y:S01]  /*01f0*/  IMAD.HI.U32 R6, R3, R11, R2 ;  /* 0x0000000b03067227 */ /* 0x000fe200078e0002 */
[----:B------:R-:W-:-:S05]  /*0200*/  SEL R2, RZ, 0x1, !P0 ;  /* 0x00000001ff027807 */ /* 0x000fca0004000000 */
[----:B------:R-:W-:-:S04]  /*0210*/  IMAD.HI.U32 R3, R6, R5, RZ ;  /* 0x0000000506037227 */ /* 0x000fc800078e00ff */
[----:B------:R-:W-:-:S04]  /*0220*/  IMAD.MOV R0, RZ, RZ, -R3 ;  /* 0x000000ffff007224 */ /* 0x000fc800078e0a03 */
[----:B------:R-:W-:-:S05]  /*0230*/  IMAD R5, R0, UR8, R5 ;  /* 0x0000000800057c24 */ /* 0x000fca000f8e0205 */
[----:B------:R-:W-:-:S13]  /*0240*/  ISETP.GE.U32.AND P1, PT, R5, UR8, PT ;  /* 0x0000000805007c0c */ /* 0x000fda000bf26070 */
[----:B------:R-:W-:Y:S02]  /*0250*/  @P1 VIADD R5, R5, -UR8 ;  /* 0x8000000805051c36 */ /* 0x000fe40008000000 */
[----:B------:R-:W-:-:S03]  /*0260*/  @P1 VIADD R3, R3, 0x1 ;  /* 0x0000000103031836 */ /* 0x000fc60000000000 */
[----:B------:R-:W-:-:S13]  /*0270*/  ISETP.GE.U32.AND P2, PT, R5, UR8, PT ;  /* 0x0000000805007c0c */ /* 0x000fda000bf46070 */
[----:B------:R-:W-:Y:S01]  /*0280*/  @P2 VIADD R3, R3, 0x1 ;  /* 0x0000000103032836 */ /* 0x000fe20000000000 */
[----:B------:R-:W-:-:S04]  /*0290*/  @!P3 LOP3.LUT R3, RZ, UR8, RZ, 0x33, !PT ;  /* 0x00000008ff03bc12 */ /* 0x000fc8000f8e33ff */
[----:B------:R-:W-:Y:S02]  /*02a0*/  IADD3 R2, PT, PT, R2, R3, RZ ;  /* 0x0000000302027210 */ /* 0x000fe40007ffe0ff */
[----:B------:R-:W-:Y:S02]  /*02b0*/  I2FP.F32.S32 R3, R9 ;  /* 0x0000000900037245 */ /* 0x000fe40000201400 */
[----:B------:R-:W-:-:S04]  /*02c0*/  LOP3.LUT R0, R2, 0x3, RZ, 0xc0, !PT ;  /* 0x0000000302007812 */ /* 0x000fc800078ec0ff */
[----:B------:R-:W-:-:S13]  /*02d0*/  ISETP.NE.AND P0, PT, R0, 0x3, PT ;  /* 0x000000030000780c */ /* 0x000fda0003f05270 */
[----:B0-2---:R-:W-:Y:S05]  /*02e0*/  @!P0 BRA `(.L_x_1) ;  /* 0x0000000000c08947 */ /* 0x005fea0003800000 */
[----:B------:R-:W-:Y:S01]  /*02f0*/  VIADD R0, R2, 0x1 ;  /* 0x0000000102007836 */ /* 0x000fe20000000000 */
[----:B------:R-:W-:Y:S01]  /*0300*/  BSSY B1, `(.L_x_2) ;  /* 0x000002d000017945 */ /* 0x000fe20003800000 */
[----:B------:R-:W-:-:S03]  /*0310*/  VIADD R4, R7, UR7 ;  /* 0x0000000707047c36 */ /* 0x000fc60008000000 */
[----:B------:R-:W-:-:S05]  /*0320*/  LOP3.LUT R0, R0, 0x3, RZ, 0xc0, !PT ;  /* 0x0000000300007812 */ /* 0x000fca00078ec0ff */
[----:B------:R-:W-:-:S07]  /*0330*/  IMAD.MOV R5, RZ, RZ, -R0 ;  /* 0x000000ffff057224 */ /* 0x000fce00078e0a00 */
.L_x_7:
[----:B0-----:R-:W-:Y:S01]  /*0340*/  VIADD R8, R4, 0x1 ;  /* 0x0000000104087836 */ /* 0x001fe20000000000 */
[----:B------:R-:W0:Y:S01]  /*0350*/  MUFU.RCP R10, R3 ;  /* 0x00000003000a7308 */ /* 0x000e220000001000 */
[----:B------:R-:W-:Y:S01]  /*0360*/  VIADD R5, R5, 0x1 ;  /* 0x0000000105057836 */ /* 0x000fe20000000000 */
[----:B------:R-:W-:Y:S05]  /*0370*/  YIELD ;  /* 0x0000000000007946 */ /* 0x000fea0003800000 */
[----:B------:R-:W-:Y:S01]  /*0380*/  BSSY.RECONVERGENT B2, `(.L_x_3) ;  /* 0x000000f000027945 */ /* 0x000fe20003800200 */
[----:B------:R-:W1:Y:S01]  /*0390*/  I2F.F64 R6, R8 ;  /* 0x0000000800067312 */ /* 0x000e620000201c00 */
[----:B------:R-:W-:Y:S01]  /*03a0*/  ISETP.NE.AND P2, PT, R5, RZ, PT ;  /* 0x000000ff0500720c */ /* 0x000fe20003f45270 */
[----:B0-----:R-:W-:-:S04]  /*03b0*/  FFMA R9, -R3, R10, 1 ;  /* 0x3f80000003097423 */ /* 0x001fc8000000010a */
[----:B------:R-:W-:Y:S01]  /*03c0*/  FFMA R9, R10, R9, R10 ;  /* 0x000000090a097223 */ /* 0x000fe2000000000a */
[----:B-1----:R-:W-:-:S06]  /*03d0*/  DADD R6, R6, -0.5 ;  /* 0xbfe0000006067429 */ /* 0x002fcc0000000000 */
[----:B------:R-:W0:Y:S08]  /*03e0*/  F2F.F32.F64 R0, R6 ;  /* 0x0000000600007310 */ /* 0x000e300000301000 */
[----:B0-----:R-:W0:Y:S01]  /*03f0*/  FCHK P0, R0, R3 ;  /* 0x0000000300007302 */ /* 0x001e220000000000 */
[----:B------:R-:W-:-:S04]  /*0400*/  FFMA R10, R0, R9, RZ ;  /* 0x00000009000a7223 */ /* 0x000fc800000000ff */
[----:B------:R-:W-:-:S04]  /*0410*/  FFMA R11, -R3, R10, R0 ;  /* 0x0000000a030b7223 */ /* 0x000fc80000000100 */
[----:B------:R-:W-:Y:S01]  /*0420*/  FFMA R14, R9, R11, R10 ;  /* 0x0000000b090e7223 */ /* 0x000fe2000000000a */
[----:B0-----:R-:W-:Y:S06]  /*0430*/  @!P0 BRA `(.L_x_4) ;  /* 0x00000000000c8947 */ /* 0x001fec0003800000 */
[----:B------:R-:W-:-:S07]  /*0440*/  MOV R6, 0x460 ;  /* 0x0000046000067802 */ /* 0x000fce0000000f00 */
[----:B------:R-:W-:Y:S05]  /*0450*/  CALL.REL.NOINC `($__internal_1_$__cuda_sm3x_div_rn_noftz_f32_slowpath) ;  /* 0x0000000c00687944 */ /* 0x000fea0003c00000 */
[----:B------:R-:W-:-:S07]  /*0460*/  MOV R14, R0 ;  /* 0x00000000000e7202 */ /* 0x000fce0000000f00 */
.L_x_4:
[----:B------:R-:W-:Y:S05]  /*0470*/  BSYNC.RECONVERGENT B2 ;  /* 0x0000000000027941 */ /* 0x000fea0003800200 */
.L_x_3:
[----:B------:R-:W0:Y:S01]  /*0480*/  F2F.F64.F32 R6, R14 ;  /* 0x0000000e00067310 */ /* 0x000e220000201800 */
[----:B------:R-:W-:Y:S01]  /*0490*/  BSSY.RECONVERGENT B2, `(.L_x_5) ;  /* 0x000000f000027945 */ /* 0x000fe20003800200 */
[----:B0-----:R-:W-:-:S06]  /*04a0*/  DFMA R12, R6, R6, 1 ;  /* 0x3ff00000060c742b */ /* 0x001fcc0000000006 */
[----:B------:R-:W0:Y:S04]  /*04b0*/  MUFU.RCP64H R7, R13 ;  /* 0x0000000d00077308 */ /* 0x000e280000001800 */
[----:B------:R-:W-:-:S05]  /*04c0*/  VIADD R6, R13, 0x300402 ;  /* 0x003004020d067836 */ /* 0x000fca0000000000 */
[----:B------:R-:W-:Y:S01]  /*04d0*/  FSETP.GEU.AND P0, PT, |R6|, 5.8789094863358348022e-39, PT ;  /* 0x004004020600780b */ /* 0x000fe20003f0e200 */
[----:B0-----:R-:W-:-:S08]  /*04e0*/  DFMA R8, -R12, R6, 1 ;  /* 0x3ff000000c08742b */ /* 0x001fd00000000106 */
[----:B------:R-:W-:-:S08]  /*04f0*/  DFMA R8, R8, R8, R8 ;  /* 0x000000080808722b */ /* 0x000fd00000000008 */
[----:B------:R-:W-:-:S08]  /*0500*/  DFMA R8, R6, R8, R6 ;  /* 0x000000080608722b */ /* 0x000fd00000000006 */
[----:B------:R-:W-:-:S08]  /*0510*/  DFMA R10, -R12, R8, 1 ;  /* 0x3ff000000c0a742b */ /* 0x000fd00000000108 */
[----:B------:R-:W-:Y:S01]  /*0520*/  DFMA R8, R8, R10, R8 ;  /* 0x0000000a0808722b */ /* 0x000fe20000000008 */
[----:B------:R-:W-:Y:S10]  /*0530*/  @P0 BRA `(.L_x_6) ;  /* 0x0000000000100947 */ /* 0x000ff40003800000 */
[----:B------:R-:W-:-:S05]  /*0540*/  LOP3.LUT R0, R13, 0x7fffffff, RZ, 0xc0, !PT ;  /* 0x7fffffff0d007812 */ /* 0x000fca00078ec0ff */
[----:B------:R-:W-:Y:S01]  /*0550*/  VIADD R10, R0, 0xfff00000 ;  /* 0xfff00000000a7836 */ /* 0x000fe20000000000 */
[----:B------:R-:W-:-:S07]  /*0560*/  MOV R0, 0x580 ;  /* 0x0000058000007802 */ /* 0x000fce0000000f00 */
[----:B------:R-:W-:Y:S05]  /*0570*/  CALL.REL.NOINC `($__internal_0_$__cuda_sm20_dblrcp_rn_slowpath_v3) ;  /* 0x0000000800787944 */ /* 0x000fea0003c00000 */
.L_x_6:
[----:B------:R-:W-:Y:S05]  /*0580*/  BSYNC.RECONVERGENT B2 ;  /* 0x0000000000027941 */ /* 0x000fea0003800200 */
.L_x_5:
[----:B------:R-:W0:Y:S01]  /*0590*/  LDC.64 R6, c[0x0][0x388] ;  /* 0x0000e200ff067b82 */ /* 0x000e220000000a00 */
[----:B------:R-:W-:Y:S01]  /*05a0*/  VIADD R4, R4, UR8 ;  /* 0x0000000804047c36 */ /* 0x000fe20008000000 */
[----:B0-----:R0:W-:Y:S01]  /*05b0*/  REDG.E.ADD.F64.RN.STRONG.GPU desc[UR4][R6.64], R8 ;  /* 0x00000008060079a6 */ /* 0x0011e2000c12ff04 */
[----:B------:R-:W-:Y:S05]  /*05c0*/  @P2 BRA `(.L_x_7) ;  /* 0xfffffffc005c2947 */ /* 0x000fea000383ffff */
[----:B------:R-:W-:Y:S05]  /*05d0*/  BSYNC B1 ;  /* 0x0000000000017941 */ /* 0x000fea0003800000 */
.L_x_2:
[----:B------:R-:W-:-:S07]  /*05e0*/  VIADD R4, R4, 0x1 ;  /* 0x0000000104047836 */ /* 0x000fce0000000000 */
.L_x_1:
[----:B------:R-:W-:Y:S05]  /*05f0*/  BSYNC B0 ;  /* 0x0000000000007941 */ /* 0x000fea0003800000 */
.L_x_0:
[----:B------:R-:W-:-:S13]  /*0600*/  ISETP.GE.U32.AND P0, PT, R2, 0x3, PT ;  /* 0x000000030200780c */ /* 0x000fda0003f06070 */
[----:B------:R-:W-:Y:S05]  /*0610*/  @!P0 EXIT ;  /* 0x000000000000894d */ /* 0x000fea0003800000 */
.L_x_24:
[----:B01----:R-:W0:Y:S01]  /*0620*/  I2F.F64 R6, R4 ;  /* 0x0000000400067312 */ /* 0x003e220000201c00 */
[----:B------:R-:W-:Y:S05]  /*0630*/  YIELD ;  /* 0x0000000000007946 */ /* 0x000fea0003800000 */
[----:B------:R-:W-:Y:S02]  /*0640*/  BSSY.RECONVERGENT B0, `(.L_x_8) ;  /* 0x000000e000007945 */ /* 0x000fe40003800200 */
[----:B------:R-:W1:Y:S01]  /*0650*/  MUFU.RCP R0, R3 ;  /* 0x0000000300007308 */ /* 0x000e620000001000 */
[----:B0-----:R-:W-:-:S10]  /*0660*/  DADD R6, R6, -0.5 ;  /* 0xbfe0000006067429 */ /* 0x001fd40000000000 */
[----:B------:R-:W0:Y:S01]  /*0670*/  F2F.F32.F64 R6, R6 ;  /* 0x0000000600067310 */ /* 0x000e220000301000 */
[----:B-1----:R-:W-:-:S04]  /*0680*/  FFMA R5, -R3, R0, 1 ;  /* 0x3f80000003057423 */ /* 0x002fc80000000100 */
[----:B------:R-:W-:-:S03]  /*0690*/  FFMA R0, R0, R5, R0 ;  /* 0x0000000500007223 */ /* 0x000fc60000000000 */
[----:B0-----:R-:W0:Y:S01]  /*06a0*/  FCHK P0, R6, R3 ;  /* 0x0000000306007302 */ /* 0x001e220000000000 */
[----:B------:R-:W-:-:S04]  /*06b0*/  FFMA R2, R0, R6, RZ ;  /* 0x0000000600027223 */ /* 0x000fc800000000ff */
[----:B------:R-:W-:-:S04]  /*06c0*/  FFMA R5, -R3, R2, R6 ;  /* 0x0000000203057223 */ /* 0x000fc80000000106 */
[----:B------:R-:W-:Y:S01]  /*06d0*/  FFMA R0, R0, R5, R2 ;  /* 0x0000000500007223 */ /* 0x000fe20000000002 */
[----:B0-----:R-:W-:Y:S06]  /*06e0*/  @!P0 BRA `(.L_x_9) ;  /* 0x00000000000c8947 */ /* 0x001fec0003800000 */
[----:B------:R-:W-:Y:S01]  /*06f0*/  IMAD.MOV.U32 R0, RZ, RZ, R6 ;  /* 0x000000ffff007224 */ /* 0x000fe200078e0006 */
[----:B------:R-:W-:-:S07]  /*0700*/  MOV R6, 0x720 ;  /* 0x0000072000067802 */ /* 0x000fce0000000f00 */
[----:B------:R-:W-:Y:S05]  /*0710*/  CALL.REL.NOINC `($__internal_1_$__cuda_sm3x_div_rn_noftz_f32_slowpath) ;  /* 0x0000000800b87944 */ /* 0x000fea0003c00000 */
.L_x_9:
[----:B------:R-:W-:Y:S05]  /*0720*/  BSYNC.RECONVERGENT B0 ;  /* 0x0000000000007941 */ /* 0x000fea0003800200 */
.L_x_8:
[----:B------:R-:W0:Y:S01]  /*0730*/  F2F.F64.F32 R6, R0 ;  /* 0x0000000000067310 */ /* 0x000e220000201800 */
[----:B------:R-:W-:Y:S01]  /*0740*/  BSSY.RECONVERGENT B0, `(.L_x_10) ;  /* 0x000000f000007945 */ /* 0x000fe20003800200 */
[----:B0-----:R-:W-:-:S06]  /*0750*/  DFMA R12, R6, R6, 1 ;  /* 0x3ff00000060c742b */ /* 0x001fcc0000000006 */
[----:B------:R-:W0:Y:S04]  /*0760*/  MUFU.RCP64H R7, R13 ;  /* 0x0000000d00077308 */ /* 0x000e280000001800 */
[----:B------:R-:W-:-:S04]  /*0770*/  IADD3 R6, PT, PT, R13, 0x300402, RZ ;  /* 0x003004020d067810 */ /* 0x000fc80007ffe0ff */
[----:B------:R-:W-:Y:S02]  /*0780*/  FSETP.GEU.AND P0, PT, |R6|, 5.8789094863358348022e-39, PT ;  /* 0x004004020600780b */ /* 0x000fe40003f0e200 */
        /* <DEDUP_REMOVED lines=10> */
.L_x_11:
[----:B------:R-:W-:Y:S05]  /*0830*/  BSYNC.RECONVERGENT B0 ;  /* 0x0000000000007941 */ /* 0x000fea0003800200 */
.L_x_10:
[----:B------:R-:W-:Y:S01]  /*0840*/  VIADD R4, R4, UR8 ;  /* 0x0000000804047c36 */ /* 0x000fe20008000000 */
[----:B------:R-:W0:Y:S03]  /*0850*/  LDC.64 R10, c[0x0][0x388] ;  /* 0x0000e200ff0a7b82 */ /* 0x000e260000000a00 */
[----:B------:R-:W1:Y:S02]  /*0860*/  I2F.F64 R6, R4 ;  /* 0x0000000400067312 */ /* 0x000e640000201c00 */
[----:B-1----:R-:W-:-:S06]  /*0870*/  DADD R6, R6, -0.5 ;  /* 0xbfe0000006067429 */ /* 0x002fcc0000000000 */
[----:B------:R-:W1:Y:S01]  /*0880*/  MUFU.RCP R0, R3 ;  /* 0x0000000300007308 */ /* 0x000e620000001000 */
[----:B------:R-:W-:Y:S01]  /*0890*/  BSSY.RECONVERGENT B0, `(.L_x_12) ;  /* 0x000000d000007945 */ /* 0x000fe20003800200 */
[----:B0-----:R0:W-:Y:S06]  /*08a0*/  REDG.E.ADD.F64.RN.STRONG.GPU desc[UR4][R10.64], R8 ;  /* 0x000000080a0079a6 */ /* 0x0011ec000c12ff04 */
[----:B------:R-:W2:Y:S01]  /*08b0*/  F2F.F32.F64 R6, R6 ;  /* 0x0000000600067310 */ /* 0x000ea20000301000 */
[----:B-1----:R-:W-:-:S04]  /*08c0*/  FFMA R5, -R3, R0, 1 ;  /* 0x3f80000003057423 */ /* 0x002fc80000000100 */
[----:B------:R-:W-:-:S03]  /*08d0*/  FFMA R0, R0, R5, R0 ;  /* 0x0000000500007223 */ /* 0x000fc60000000000 */
[----:B--2---:R-:W1:Y:S01]  /*08e0*/  FCHK P0, R6, R3 ;  /* 0x0000000306007302 */ /* 0x004e620000000000 */
[----:B------:R-:W-:-:S04]  /*08f0*/  FFMA R2, R0, R6, RZ ;  /* 0x0000000600027223 */ /* 0x000fc800000000ff */
[----:B------:R-:W-:-:S04]  /*0900*/  FFMA R5, -R3, R2, R6 ;  /* 0x0000000203057223 */ /* 0x000fc80000000106 */
[----:B------:R-:W-:Y:S01]  /*0910*/  FFMA R0, R0, R5, R2 ;  /* 0x0000000500007223 */ /* 0x000fe20000000002 */
[----:B01----:R-:W-:Y:S06]  /*0920*/  @!P0 BRA `(.L_x_13) ;  /* 0x00000000000c8947 */ /* 0x003fec0003800000 */
[----:B------:R-:W-:Y:S01]  /*0930*/  IMAD.MOV.U32 R0, RZ, RZ, R6 ;  /* 0x000000ffff007224 */ /* 0x000fe200078e0006 */
[----:B------:R-:W-:-:S07]  /*0940*/  MOV R6, 0x960 ;  /* 0x0000096000067802 */ /* 0x000fce0000000f00 */
[----:B------:R-:W-:Y:S05]  /*0950*/  CALL.REL.NOINC `($__internal_1_$__cuda_sm3x_div_rn_noftz_f32_slowpath) ;  /* 0x0000000800287944 */ /* 0x000fea0003c00000 */
.L_x_13:
[----:B------:R-:W-:Y:S05]  /*0960*/  BSYNC.RECONVERGENT B0 ;  /* 0x0000000000007941 */ /* 0x000fea0003800200 */
.L_x_12:
        /* <DEDUP_REMOVED lines=16> */
.L_x_15:
[----:B------:R-:W-:Y:S05]  /*0a70*/  BSYNC.RECONVERGENT B0 ;  /* 0x0000000000007941 */ /* 0x000fea0003800200 */
.L_x_14:
[----:B------:R-:W-:Y:S01]  /*0a80*/  IADD3 R4, PT, PT, R4, UR8, RZ ;  /* 0x0000000804047c10 */ /* 0x000fe2000fffe0ff */
        /* <DEDUP_REMOVED lines=17> */
.L_x_17:
[----:B------:R-:W-:Y:S05]  /*0ba0*/  BSYNC.RECONVERGENT B0 ;  /* 0x0000000000007941 */ /* 0x000fea0003800200 */
.L_x_16:
        /* <DEDUP_REMOVED lines=16> */
.L_x_19:
[----:B------:R-:W-:Y:S05]  /*0cb0*/  BSYNC.RECONVERGENT B0 ;  /* 0x0000000000007941 */ /* 0x000fea0003800200 */
.L_x_18:
        /* <DEDUP_REMOVED lines=18> */
.L_x_21:
[----:B------:R-:W-:Y:S05]  /*0de0*/  BSYNC.RECONVERGENT B0 ;  /* 0x0000000000007941 */ /* 0x000fea0003800200 */
.L_x_20:
        /* <DEDUP_REMOVED lines=16> */
.L_x_23:
[----:B------:R-:W-:Y:S05]  /*0ef0*/  BSYNC.RECONVERGENT B0 ;  /* 0x0000000000007941 */ /* 0x000fea0003800200 */
.L_x_22:
[----:B------:R-:W0:Y:S01]  /*0f00*/  LDC.64 R6, c[0x0][0x388] ;  /* 0x0000e200ff067b82 */ /* 0x000e220000000a00 */
[----:B------:R-:W-:-:S05]  /*0f10*/  VIADD R4, R4, UR8 ;  /* 0x0000000804047c36 */ /* 0x000fca0008000000 */
[----:B------:R-:W-:Y:S01]  /*0f20*/  ISETP.GE.AND P0, PT, R4, UR6, PT ;  /* 0x0000000604007c0c */ /* 0x000fe2000bf06270 */
[----:B0-----:R1:W-:-:S12]  /*0f30*/  REDG.E.ADD.F64.RN.STRONG.GPU desc[UR4][R6.64], R8 ;  /* 0x00000008060079a6 */ /* 0x0013d8000c12ff04 */
[----:B------:R-:W-:Y:S05]  /*0f40*/  @!P0 BRA `(.L_x_24) ;  /* 0xfffffff400b48947 */ /* 0x000fea000383ffff */
[----:B------:R-:W-:Y:S05]  /*0f50*/  EXIT ;  /* 0x000000000000794d */ /* 0x000fea0003800000 */
        .weak           $__internal_0_$__cuda_sm20_dblrcp_rn_slowpath_v3
        .type           $__internal_0_$__cuda_sm20_dblrcp_rn_slowpath_v3,@function
        .size           $__internal_0_$__cuda_sm20_dblrcp_rn_slowpath_v3,($__internal_1_$__cuda_sm3x_div_rn_noftz_f32_slowpath - $__internal_0_$__cuda_sm20_dblrcp_rn_slowpath_v3)
$__internal_0_$__cuda_sm20_dblrcp_rn_slowpath_v3:
[----:B------:R-:W-:Y:S01]  /*0f60*/  IMAD.MOV.U32 R6, RZ, RZ, R12 ;  /* 0x000000ffff067224 */ /* 0x000fe200078e000c */
[----:B------:R-:W-:Y:S01]  /*0f70*/  BSSY.RECONVERGENT B3, `(.L_x_25) ;  /* 0x0000025000037945 */ /* 0x000fe20003800200 */
[----:B------:R-:W-:-:S06]  /*0f80*/  IMAD.MOV.U32 R7, RZ, RZ, R13 ;  /* 0x000000ffff077224 */ /* 0x000fcc00078e000d */
[----:B------:R-:W-:-:S14]  /*0f90*/  DSETP.GTU.AND P0, PT, |R6|, +INF , PT ;  /* 0x7ff000000600742a */ /* 0x000fdc0003f0c200 */
[----:B------:R-:W-:Y:S05]  /*0fa0*/  @P0 BRA `(.L_x_26) ;  /* 0x00000000007c0947 */ /* 0x000fea0003800000 */
[----:B------:R-:W-:-:S05]  /*0fb0*/  LOP3.LUT R11, R13, 0x7fffffff, RZ, 0xc0, !PT ;  /* 0x7fffffff0d0b7812 */ /* 0x000fca00078ec0ff */
[----:B------:R-:W-:-:S05]  /*0fc0*/  VIADD R8, R11, 0xffffffff ;  /* 0xffffffff0b087836 */ /* 0x000fca0000000000 */
[----:B------:R-:W-:-:S13]  /*0fd0*/  ISETP.GE.U32.AND P0, PT, R8, 0x7fefffff, PT ;  /* 0x7fefffff0800780c */ /* 0x000fda0003f06070 */
[----:B------:R-:W-:Y:S02]  /*0fe0*/  @P0 LOP3.LUT R9, R7, 0x7ff00000, RZ, 0x3c, !PT ;  /* 0x7ff0000007090812 */ /* 0x000fe400078e3cff */
[----:B------:R-:W-:Y:S01]  /*0ff0*/  @P0 MOV R8, RZ ;  /* 0x000000ff00080202 */ /* 0x000fe20000000f00 */
[----:B------:R-:W-:Y:S06]  /*1000*/  @P0 BRA `(.L_x_27) ;  /* 0x00000000006c0947 */ /* 0x000fec0003800000 */
[----:B------:R-:W-:-:S13]  /*1010*/  ISETP.GE.U32.AND P0, PT, R11, 0x1000001, PT ;  /* 0x010000010b00780c */ /* 0x000fda0003f06070 */
[----:B------:R-:W-:Y:S05]  /*1020*/  @!P0 BRA `(.L_x_28) ;  /* 0x0000000000348947 */ /* 0x000fea0003800000 */
[----:B------:R-:W-:Y:S02]  /*1030*/  VIADD R9, R7, 0xc0200000 ;  /* 0xc020000007097836 */ /* 0x000fe40000000000 */
[----:B------:R-:W-:Y:S02]  /*1040*/  IMAD.MOV.U32 R8, RZ, RZ, R6 ;  /* 0x000000ffff087224 */ /* 0x000fe400078e0006 */
[----:B------:R-:W0:Y:S04]  /*1050*/  MUFU.RCP64H R11, R9 ;  /* 0x00000009000b7308 */ /* 0x000e280000001800 */
[----:B0-----:R-:W-:-:S08]  /*1060*/  DFMA R12, -R8, R10, 1 ;  /* 0x3ff00000080c742b */ /* 0x001fd0000000010a */
[----:B------:R-:W-:-:S08]  /*1070*/  DFMA R12, R12, R12, R12 ;  /* 0x0000000c0c0c722b */ /* 0x000fd0000000000c */
[----:B------:R-:W-:-:S08]  /*1080*/  DFMA R12, R10, R12, R10 ;  /* 0x0000000c0a0c722b */ /* 0x000fd0000000000a */
[----:B------:R-:W-:-:S08]  /*1090*/  DFMA R10, -R8, R12, 1 ;  /* 0x3ff00000080a742b */ /* 0x000fd0000000010c */
[----:B------:R-:W-:-:S08]  /*10a0*/  DFMA R10, R12, R10, R12 ;  /* 0x0000000a0c0a722b */ /* 0x000fd0000000000c */
[----:B------:R-:W-:-:S08]  /*10b0*/  DMUL R10, R10, 2.2250738585072013831e-308 ;  /* 0x001000000a0a7828 */ /* 0x000fd00000000000 */
[----:B------:R-:W-:-:S08]  /*10c0*/  DFMA R6, -R6, R10, 1 ;  /* 0x3ff000000606742b */ /* 0x000fd0000000010a */
[----:B------:R-:W-:-:S08]  /*10d0*/  DFMA R6, R6, R6, R6 ;  /* 0x000000060606722b */ /* 0x000fd00000000006 */
[----:B------:R-:W-:Y:S01]  /*10e0*/  DFMA R8, R10, R6, R10 ;  /* 0x000000060a08722b */ /* 0x000fe2000000000a */
[----:B------:R-:W-:Y:S10]  /*10f0*/  BRA `(.L_x_27) ;  /* 0x0000000000307947 */ /* 0x000ff40003800000 */
.L_x_28:
[----:B------:R-:W-:Y:S01]  /*1100*/  DMUL R6, R6, 8.11296384146066816958e+31 ;  /* 0x4690000006067828 */ /* 0x000fe20000000000 */
[----:B------:R-:W-:-:S05]  /*1110*/  IMAD.MOV.U32 R8, RZ, RZ, R10 ;  /* 0x000000ffff087224 */ /* 0x000fca00078e000a */
[----:B------:R-:W0:Y:S02]  /*1120*/  MUFU.RCP64H R9, R7 ;  /* 0x0000000700097308 */ /* 0x000e240000001800 */
[----:B0-----:R-:W-:-:S08]  /*1130*/  DFMA R10, -R6, R8, 1 ;  /* 0x3ff00000060a742b */ /* 0x001fd00000000108 */
[----:B------:R-:W-:-:S08]  /*1140*/  DFMA R10, R10, R10, R10 ;  /* 0x0000000a0a0a722b */ /* 0x000fd0000000000a */
[----:B------:R-:W-:-:S08]  /*1150*/  DFMA R10, R8, R10, R8 ;  /* 0x0000000a080a722b */ /* 0x000fd00000000008 */
[----:B------:R-:W-:-:S08]  /*1160*/  DFMA R8, -R6, R10, 1 ;  /* 0x3ff000000608742b */ /* 0x000fd0000000010a */
[----:B------:R-:W-:-:S08]  /*1170*/  DFMA R8, R10, R8, R10 ;  /* 0x000000080a08722b */ /* 0x000fd0000000000a */
[----:B------:R-:W-:Y:S01]  /*1180*/  DMUL R8, R8, 8.11296384146066816958e+31 ;  /* 0x4690000008087828 */ /* 0x000fe20000000000 */
[----:B------:R-:W-:Y:S10]  /*1190*/  BRA `(.L_x_27) ;  /* 0x0000000000087947 */ /* 0x000ff40003800000 */
.L_x_26:
[----:B------:R-:W-:Y:S01]  /*11a0*/  LOP3.LUT R9, R7, 0x80000, RZ, 0xfc, !PT ;  /* 0x0008000007097812 */ /* 0x000fe200078efcff */
[----:B------:R-:W-:-:S07]  /*11b0*/  IMAD.MOV.U32 R8, RZ, RZ, R6 ;  /* 0x000000ffff087224 */ /* 0x000fce00078e0006 */
.L_x_27:
[----:B------:R-:W-:Y:S05]  /*11c0*/  BSYNC.RECONVERGENT B3 ;  /* 0x0000000000037941 */ /* 0x000fea0003800200 */
.L_x_25:
[----:B------:R-:W-:Y:S01]  /*11d0*/  MOV R6, R0 ;  /* 0x0000000000067202 */ /* 0x000fe20000000f00 */
[----:B------:R-:W-:-:S04]  /*11e0*/  IMAD.MOV.U32 R7, RZ, RZ, 0x0 ;  /* 0x00000000ff077424 */ /* 0x000fc800078e00ff */
[----:B------:R-:W-:Y:S05]  /*11f0*/  RET.REL.NODEC R6 `(_Z6do_sumiPd) ;  /* 0xffffffec06807950 */ /* 0x000fea0003c3ffff */
        .weak           $__internal_1_$__cuda_sm3x_div_rn_noftz_f32_slowpath
        .type           $__internal_1_$__cuda_sm3x_div_rn_noftz_f32_slowpath,@function
        .size           $__internal_1_$__cuda_sm3x_div_rn_noftz_f32_slowpath,(.L_x_42 - $__internal_1_$__cuda_sm3x_div_rn_noftz_f32_slowpath)
$__internal_1_$__cuda_sm3x_div_rn_noftz_f32_slowpath:
[--C-:B------:R-:W-:Y:S01]  /*1200*/  SHF.R.U32.HI R8, RZ, 0x17, R3.reuse ;  /* 0x00000017ff087819 */ /* 0x100fe20000011603 */
[----:B------:R-:W-:Y:S01]  /*1210*/  BSSY.RECONVERGENT B3, `(.L_x_29) ;  /* 0x0000063000037945 */ /* 0x000fe20003800200 */
[----:B------:R-:W-:Y:S01]  /*1220*/  SHF.R.U32.HI R7, RZ, 0x17, R0 ;  /* 0x00000017ff077819 */ /* 0x000fe20000011600 */
[----:B------:R-:W-:Y:S01]  /*1230*/  IMAD.MOV.U32 R9, RZ, RZ, R3 ;  /* 0x000000ffff097224 */ /* 0x000fe200078e0003 */
[----:B------:R-:W-:Y:S02]  /*1240*/  LOP3.LUT R8, R8, 0xff, RZ, 0xc0, !PT ;  /* 0x000000ff08087812 */ /* 0x000fe400078ec0ff */
[----:B------:R-:W-:-:S03]  /*1250*/  LOP3.LUT R12, R7, 0xff, RZ, 0xc0, !PT ;  /* 0x000000ff070c7812 */ /* 0x000fc600078ec0ff */
[----:B------:R-:W-:Y:S02]  /*1260*/  VIADD R11, R8, 0xffffffff ;  /* 0xffffffff080b7836 */ /* 0x000fe40000000000 */
[----:B------:R-:W-:-:S03]  /*1270*/  VIADD R10, R12, 0xffffffff ;  /* 0xffffffff0c0a7836 */ /* 0x000fc60000000000 */
[----:B------:R-:W-:-:S04]  /*1280*/  ISETP.GT.U32.AND P0, PT, R11, 0xfd, PT ;  /* 0x000000fd0b00780c */ /* 0x000fc80003f04070 */
[----:B------:R-:W-:-:S13]  /*1290*/  ISETP.GT.U32.OR P0, PT, R10, 0xfd, P0 ;  /* 0x000000fd0a00780c */ /* 0x000fda0000704470 */
[----:B------:R-:W-:Y:S01]  /*12a0*/  @!P0 MOV R7, RZ ;  /* 0x000000ff00078202 */ /* 0x000fe20000000f00 */
[----:B------:R-:W-:Y:S06]  /*12b0*/  @!P0 BRA `(.L_x_30) ;  /* 0x00000000005c8947 */ /* 0x000fec0003800000 */
[----:B------:R-:W-:Y:S02]  /*12c0*/  FSETP.GTU.FTZ.AND P0, PT, |R0|, +INF , PT ;  /* 0x7f8000000000780b */ /* 0x000fe40003f1c200 */
[----:B------:R-:W-:-:S04]  /*12d0*/  FSETP.GTU.FTZ.AND P1, PT, |R3|, +INF , PT ;  /* 0x7f8000000300780b */ /* 0x000fc80003f3c200 */
[----:B------:R-:W-:-:S13]  /*12e0*/  PLOP3.LUT P0, PT, P0, P1, PT, 0xf8, 0x8f ;  /* 0x00000000008f781c */ /* 0x000fda0000703f70 */
[----:B------:R-:W-:Y:S05]  /*12f0*/  @P0 BRA `(.L_x_31) ;  /* 0x00000004004c0947 */ /* 0x000fea0003800000 */
[----:B------:R-:W-:-:S13]  /*1300*/  LOP3.LUT P0, RZ, R9, 0x7fffffff, R0, 0xc8, !PT ;  /* 0x7fffffff09ff7812 */ /* 0x000fda000780c800 */
[----:B------:R-:W-:Y:S05]  /*1310*/  @!P0 BRA `(.L_x_32) ;  /* 0x00000004003c8947 */ /* 0x000fea0003800000 */
[C---:B------:R-:W-:Y:S02]  /*1320*/  FSETP.NEU.FTZ.AND P3, PT, |R0|.reuse, +INF , PT ;  /* 0x7f8000000000780b */ /* 0x040fe40003f7d200 */
[----:B------:R-:W-:Y:S02]  /*1330*/  FSETP.NEU.FTZ.AND P1, PT, |R3|, +INF , PT ;  /* 0x7f8000000300780b */ /* 0x000fe40003f3d200 */
[----:B------:R-:W-:-:S11]  /*1340*/  FSETP.NEU.FTZ.AND P0, PT, |R0|, +INF , PT ;  /* 0x7f8000000000780b */ /* 0x000fd60003f1d200 */
[----:B------:R-:W-:Y:S05]  /*1350*/  @!P1 BRA !P3, `(.L_x_32) ;  /* 0x00000004002c9947 */ /* 0x000fea0005800000 */
[----:B------:R-:W-:-:S04]  /*1360*/  LOP3.LUT P3, RZ, R0, 0x7fffffff, RZ, 0xc0, !PT ;  /* 0x7fffffff00ff7812 */ /* 0x000fc8000786c0ff */
[----:B------:R-:W-:-:S13]  /*1370*/  PLOP3.LUT P1, PT, P1, P3, PT, 0x2f, 0xf2 ;  /* 0x0000000000f2781c */ /* 0x000fda0000f26577 */
[----:B------:R-:W-:Y:S05]  /*1380*/  @P1 BRA `(.L_x_33) ;  /* 0x0000000400181947 */ /* 0x000fea0003800000 */
[----:B------:R-:W-:-:S04]  /*1390*/  LOP3.LUT P1, RZ, R9, 0x7fffffff, RZ, 0xc0, !PT ;  /* 0x7fffffff09ff7812 */ /* 0x000fc8000782c0ff */
[----:B------:R-:W-:-:S13]  /*13a0*/  PLOP3.LUT P0, PT, P0, P1, PT, 0x2f, 0xf2 ;  /* 0x0000000000f2781c */ /* 0x000fda0000702577 */
[----:B------:R-:W-:Y:S05]  /*13b0*/  @P0 BRA `(.L_x_34) ;  /* 0x0000000400000947 */ /* 0x000fea0003800000 */
[----:B------:R-:W-:Y:S02]  /*13c0*/  ISETP.GE.AND P0, PT, R10, RZ, PT ;  /* 0x000000ff0a00720c */ /* 0x000fe40003f06270 */
[----:B------:R-:W-:-:S11]  /*13d0*/  ISETP.GE.AND P1, PT, R11, RZ, PT ;  /* 0x000000ff0b00720c */ /* 0x000fd60003f26270 */
[----:B------:R-:W-:Y:S02]  /*13e0*/  @P0 IMAD.MOV.U32 R7, RZ, RZ, RZ ;  /* 0x000000ffff070224 */ /* 0x000fe400078e00ff */
[----:B------:R-:W-:Y:S01]  /*13f0*/  @!P0 FFMA R0, R0, 1.84467440737095516160e+19, RZ ;  /* 0x5f80000000008823 */ /* 0x000fe200000000ff */
[----:B------:R-:W-:Y:S02]  /*1400*/  @!P0 IMAD.MOV.U32 R7, RZ, RZ, -0x40 ;  /* 0xffffffc0ff078424 */ /* 0x000fe400078e00ff */
[----:B------:R-:W-:Y:S02]  /*1410*/  @!P1 FFMA R9, R3, 1.84467440737095516160e+19, RZ ;  /* 0x5f80000003099823 */ /* 0x000fe400000000ff */
[----:B------:R-:W-:-:S07]  /*1420*/  @!P1 VIADD R7, R7, 0x40 ;  /* 0x0000004007079836 */ /* 0x000fce0000000000 */
.L_x_30:
[----:B------:R-:W-:Y:S01]  /*1430*/  LEA R10, R8, 0xc0800000, 0x17 ;  /* 0xc0800000080a7811 */ /* 0x000fe200078eb8ff */
[----:B------:R-:W-:Y:S04]  /*1440*/  BSSY.RECONVERGENT B4, `(.L_x_35) ;  /* 0x0000036000047945 */ /* 0x000fe80003800200 */
[----:B------:R-:W-:Y:S01]  /*1450*/  IMAD.IADD R10, R9, 0x1, -R10 ;  /* 0x00000001090a7824 */ /* 0x000fe200078e0a0a */
[----:B------:R-:W-:-:S03]  /*1460*/  IADD3 R9, PT, PT, R12, -0x7f, RZ ;  /* 0xffffff810c097810 */ /* 0x000fc60007ffe0ff */
[----:B------:R0:W1:Y:S01]  /*1470*/  MUFU.RCP R11, R10 ;  /* 0x0000000a000b7308 */ /* 0x0000620000001000 */
[----:B------:R-:W-:Y:S01]  /*1480*/  FADD.FTZ R13, -R10, -RZ ;  /* 0x800000ff0a0d7221 */ /* 0x000fe20000010100 */
[C---:B------:R-:W-:Y:S01]  /*1490*/  IMAD R0, R9.reuse, -0x800000, R0 ;  /* 0xff80000009007824 */ /* 0x040fe200078e0200 */
[----:B0-----:R-:W-:-:S05]  /*14a0*/  IADD3 R10, PT, PT, R9, 0x7f, -R8 ;  /* 0x0000007f090a7810 */ /* 0x001fca0007ffe808 */
[----:B------:R-:W-:Y:S02]  /*14b0*/  IMAD.IADD R7, R10, 0x1, R7 ;  /* 0x000000010a077824 */ /* 0x000fe400078e0207 */
[----:B-1----:R-:W-:-:S04]  /*14c0*/  FFMA R12, R11, R13, 1 ;  /* 0x3f8000000b0c7423 */ /* 0x002fc8000000000d */
[----:B------:R-:W-:-:S04]  /*14d0*/  FFMA R14, R11, R12, R11 ;  /* 0x0000000c0b0e7223 */ /* 0x000fc8000000000b */
[----:B------:R-:W-:-:S04]  /*14e0*/  FFMA R11, R0, R14, RZ ;  /* 0x0000000e000b7223 */ /* 0x000fc800000000ff */
[----:B------:R-:W-:-:S04]  /*14f0*/  FFMA R12, R13, R11, R0 ;  /* 0x0000000b0d0c7223 */ /* 0x000fc80000000000 */
[----:B------:R-:W-:-:S04]  /*1500*/  FFMA R11, R14, R12, R11 ;  /* 0x0000000c0e0b7223 */ /* 0x000fc8000000000b */
[----:B------:R-:W-:-:S04]  /*1510*/  FFMA R12, R13, R11, R0 ;  /* 0x0000000b0d0c7223 */ /* 0x000fc80000000000 */
[----:B------:R-:W-:-:S05]  /*1520*/  FFMA R0, R14, R12, R11 ;  /* 0x0000000c0e007223 */ /* 0x000fca000000000b */
[----:B------:R-:W-:-:S04]  /*1530*/  SHF.R.U32.HI R8, RZ, 0x17, R0 ;  /* 0x00000017ff087819 */ /* 0x000fc80000011600 */
[----:B------:R-:W-:-:S05]  /*1540*/  LOP3.LUT R8, R8, 0xff, RZ, 0xc0, !PT ;  /* 0x000000ff08087812 */ /* 0x000fca00078ec0ff */
[----:B------:R-:W-:-:S04]  /*1550*/  IMAD.IADD R13, R8, 0x1, R7 ;  /* 0x00000001080d7824 */ /* 0x000fc800078e0207 */
[----:B------:R-:W-:-:S05]  /*1560*/  VIADD R8, R13, 0xffffffff ;  /* 0xffffffff0d087836 */ /* 0x000fca0000000000 */
[----:B------:R-:W-:-:S13]  /*1570*/  ISETP.GE.U32.AND P0, PT, R8, 0xfe, PT ;  /* 0x000000fe0800780c */ /* 0x000fda0003f06070 */
[----:B------:R-:W-:Y:S05]  /*1580*/  @!P0 BRA `(.L_x_36) ;  /* 0x0000000000808947 */ /* 0x000fea0003800000 */
[----:B------:R-:W-:-:S13]  /*1590*/  ISETP.GT.AND P0, PT, R13, 0xfe, PT ;  /* 0x000000fe0d00780c */ /* 0x000fda0003f04270 */
[----:B------:R-:W-:Y:S05]  /*15a0*/  @P0 BRA `(.L_x_37) ;  /* 0x00000000006c0947 */ /* 0x000fea0003800000 */
[----:B------:R-:W-:-:S13]  /*15b0*/  ISETP.GE.AND P0, PT, R13, 0x1, PT ;  /* 0x000000010d00780c */ /* 0x000fda0003f06270 */
[----:B------:R-:W-:Y:S05]  /*15c0*/  @P0 BRA `(.L_x_38) ;  /* 0x0000000000740947 */ /* 0x000fea0003800000 */
[----:B------:R-:W-:Y:S02]  /*15d0*/  ISETP.GE.AND P0, PT, R13, -0x18, PT ;  /* 0xffffffe80d00780c */ /* 0x000fe40003f06270 */
[----:B------:R-:W-:-:S11]  /*15e0*/  LOP3.LUT R0, R0, 0x80000000, RZ, 0xc0, !PT ;  /* 0x8000000000007812 */ /* 0x000fd600078ec0ff */
[----:B------:R-:W-:Y:S05]  /*15f0*/  @!P0 BRA `(.L_x_38) ;  /* 0x0000000000688947 */ /* 0x000fea0003800000 */
[CCC-:B------:R-:W-:Y:S01]  /*1600*/  FFMA.RZ R7, R14.reuse, R12.reuse, R11.reuse ;  /* 0x0000000c0e077223 */ /* 0x1c0fe2000000c00b */
[C---:B------:R-:W-:Y:S02]  /*1610*/  VIADD R10, R13.reuse, 0x20 ;  /* 0x000000200d0a7836 */ /* 0x040fe40000000000 */
[CCC-:B------:R-:W-:Y:S01]  /*1620*/  FFMA.RM R8, R14.reuse, R12.reuse, R11.reuse ;  /* 0x0000000c0e087223 */ /* 0x1c0fe2000000400b */
[----:B------:R-:W-:Y:S02]  /*1630*/  ISETP.NE.AND P3, PT, R13, RZ, PT ;  /* 0x000000ff0d00720c */ /* 0x000fe40003f65270 */
[----:B------:R-:W-:Y:S01]  /*1640*/  LOP3.LUT R9, R7, 0x7fffff, RZ, 0xc0, !PT ;  /* 0x007fffff07097812 */ /* 0x000fe200078ec0ff */
[----:B------:R-:W-:Y:S01]  /*1650*/  FFMA.RP R7, R14, R12, R11 ;  /* 0x0000000c0e077223 */ /* 0x000fe2000000800b */
[----:B------:R-:W-:Y:S02]  /*1660*/  ISETP.NE.AND P1, PT, R13, RZ, PT ;  /* 0x000000ff0d00720c */ /* 0x000fe40003f25270 */
[----:B------:R-:W-:-:S02]  /*1670*/  LOP3.LUT R9, R9, 0x800000, RZ, 0xfc, !PT ;  /* 0x0080000009097812 */ /* 0x000fc400078efcff */
[----:B------:R-:W-:Y:S02]  /*1680*/  IADD3 R11, PT, PT, -R13, RZ, RZ ;  /* 0x000000ff0d0b7210 */ /* 0x000fe40007ffe1ff */
[----:B------:R-:W-:Y:S02]  /*1690*/  SHF.L.U32 R10, R9, R10, RZ ;  /* 0x0000000a090a7219 */ /* 0x000fe400000006ff */
[----:B------:R-:W-:Y:S02]  /*16a0*/  FSETP.NEU.FTZ.AND P0, PT, R7, R8, PT ;  /* 0x000000080700720b */ /* 0x000fe40003f1d000 */
[----:B------:R-:W-:Y:S02]  /*16b0*/  SEL R8, R11, RZ, P3 ;  /* 0x000000ff0b087207 */ /* 0x000fe40001800000 */
[----:B------:R-:W-:Y:S02]  /*16c0*/  ISETP.NE.AND P1, PT, R10, RZ, P1 ;  /* 0x000000ff0a00720c */ /* 0x000fe40000f25270 */
[----:B------:R-:W-:-:S02]  /*16d0*/  SHF.R.U32.HI R8, RZ, R8, R9 ;  /* 0x00000008ff087219 */ /* 0x000fc40000011609 */
[----:B------:R-:W-:Y:S02]  /*16e0*/  PLOP3.LUT P0, PT, P0, P1, PT, 0xf8, 0x8f ;  /* 0x00000000008f781c */ /* 0x000fe40000703f70 */
[----:B------:R-:W-:Y:S02]  /*16f0*/  SHF.R.U32.HI R10, RZ, 0x1, R8 ;  /* 0x00000001ff0a7819 */ /* 0x000fe40000011608 */
[----:B------:R-:W-:-:S04]  /*1700*/  SEL R7, RZ, 0x1, !P0 ;  /* 0x00000001ff077807 */ /* 0x000fc80004000000 */
[----:B------:R-:W-:-:S04]  /*1710*/  LOP3.LUT R7, R7, 0x1, R10, 0xf8, !PT ;  /* 0x0000000107077812 */ /* 0x000fc800078ef80a */
[----:B------:R-:W-:-:S05]  /*1720*/  LOP3.LUT R7, R7, R8, RZ, 0xc0, !PT ;  /* 0x0000000807077212 */ /* 0x000fca00078ec0ff */
[----:B------:R-:W-:-:S05]  /*1730*/  IMAD.IADD R7, R10, 0x1, R7 ;  /* 0x000000010a077824 */ /* 0x000fca00078e0207 */
[----:B------:R-:W-:Y:S01]  /*1740*/  LOP3.LUT R0, R7, R0, RZ, 0xfc, !PT ;  /* 0x0000000007007212 */ /* 0x000fe200078efcff */
[----:B------:R-:W-:Y:S06]  /*1750*/  BRA `(.L_x_38) ;  /* 0x0000000000107947 */ /* 0x000fec0003800000 */
.L_x_37:
[----:B------:R-:W-:-:S04]  /*1760*/  LOP3.LUT R0, R0, 0x80000000, RZ, 0xc0, !PT ;  /* 0x8000000000007812 */ /* 0x000fc800078ec0ff */
[----:B------:R-:W-:Y:S01]  /*1770*/  LOP3.LUT R0, R0, 0x7f800000, RZ, 0xfc, !PT ;  /* 0x7f80000000007812 */ /* 0x000fe200078efcff */
[----:B------:R-:W-:Y:S06]  /*1780*/  BRA `(.L_x_38) ;  /* 0x0000000000047947 */ /* 0x000fec0003800000 */
.L_x_36:
[----:B------:R-:W-:-:S07]  /*1790*/  IMAD R0, R7, 0x800000, R0 ;  /* 0x0080000007007824 */ /* 0x000fce00078e0200 */
.L_x_38:
[----:B------:R-:W-:Y:S05]  /*17a0*/  BSYNC.RECONVERGENT B4 ;  /* 0x0000000000047941 */ /* 0x000fea0003800200 */
.L_x_35:
[----:B------:R-:W-:Y:S05]  /*17b0*/  BRA `(.L_x_39) ;  /* 0x0000000000207947 */ /* 0x000fea0003800000 */
.L_x_34:
[----:B------:R-:W-:-:S04]  /*17c0*/  LOP3.LUT R0, R9, 0x80000000, R0, 0x48, !PT ;  /* 0x8000000009007812 */ /* 0x000fc800078e4800 */
[----:B------:R-:W-:Y:S01]  /*17d0*/  LOP3.LUT R0, R0, 0x7f800000, RZ, 0xfc, !PT ;  /* 0x7f80000000007812 */ /* 0x000fe200078efcff */
[----:B------:R-:W-:Y:S06]  /*17e0*/  BRA `(.L_x_39) ;  /* 0x0000000000147947 */ /* 0x000fec0003800000 */
.L_x_33:
[----:B------:R-:W-:Y:S01]  /*17f0*/  LOP3.LUT R0, R9, 0x80000000, R0, 0x48, !PT ;  /* 0x8000000009007812 */ /* 0x000fe200078e4800 */
[----:B------:R-:W-:Y:S06]  /*1800*/  BRA `(.L_x_39) ;  /* 0x00000000000c7947 */ /* 0x000fec0003800000 */
.L_x_32:
[----:B------:R-:W0:Y:S01]  /*1810*/  MUFU.RSQ R0, -QNAN ;  /* 0xffc0000000007908 */ /* 0x000e220000001400 */
[----:B------:R-:W-:Y:S05]  /*1820*/  BRA `(.L_x_39) ;  /* 0x0000000000047947 */ /* 0x000fea0003800000 */
.L_x_31:
[----:B------:R-:W-:-:S07]  /*1830*/  FADD.FTZ R0, R0, R3 ;  /* 0x0000000300007221 */ /* 0x000fce0000010000 */
.L_x_39:
[----:B------:R-:W-:Y:S05]  /*1840*/  BSYNC.RECONVERGENT B3 ;  /* 0x0000000000037941 */ /* 0x000fea0003800200 */
.L_x_29:
[----:B------:R-:W-:-:S04]  /*1850*/  IMAD.MOV.U32 R7, RZ, RZ, 0x0 ;  /* 0x00000000ff077424 */ /* 0x000fc800078e00ff */
[----:B0-----:R-:W-:Y:S05]  /*1860*/  RET.REL.NODEC R6 `(_Z6do_sumiPd) ;  /* 0xffffffe406e47950 */ /* 0x001fea0003c3ffff */
.L_x_40:
[----:B------:R-:W-:-:S00]  /*1870*/  BRA `(.L_x_40) ;  /* 0xfffffffc00fc7947 */ /* 0x000fc0000383ffff */
[----:B------:R-:W-:-:S00]  /*1880*/  NOP ;  /* 0x0000000000007918 */ /* 0x000fc00000000000 */
[----:B------:R-:W-:-:S00]  /*1890*/  NOP ;  /* 0x0000000000007918 */ /* 0x000fc00000000000 */
[----:B------:R-:W-:-:S00]  /*18a0*/  NOP ;  /* 0x0000000000007918 */ /* 0x000fc00000000000 */
[----:B------:R-:W-:-:S00]  /*18b0*/  NOP ;  /* 0x0000000000007918 */ /* 0x000fc00000000000 */
[----:B------:R-:W-:-:S00]  /*18c0*/  NOP ;  /* 0x0000000000007918 */ /* 0x000fc00000000000 */
[----:B------:R-:W-:-:S00]  /*18d0*/  NOP ;  /* 0x0000000000007918 */ /* 0x000fc00000000000 */
[----:B------:R-:W-:-:S00]  /*18e0*/  NOP ;  /* 0x0000000000007918 */ /* 0x000fc00000000000 */
[----:B------:R-:W-:-:S00]  /*18f0*/  NOP ;  /* 0x0000000000007918 */ /* 0x000fc00000000000 */
.L_x_42:


//--------------------- .nv.shared.reserved.0     --------------------------
	.section	.nv.shared.reserved.0,"aw",@nobits
	.weak		__nv_reservedSMEM_offset_0_alias
	.size		__nv_reservedSMEM_offset_0_alias, 0, 64
	.other		__nv_reservedSMEM_offset_0_alias,@"STO_CUDA_RESERVED_SHARED STV_DEFAULT"
__nv_reservedSMEM_offset_0_alias:
	.zero		0
	.zero		64


//--------------------- .nv.constant0._Z6do_sumiPd --------------------------
	.section	.nv.constant0._Z6do_sumiPd,"a",@progbits
	.sectionflags	@""
	.align	4
.nv.constant0._Z6do_sumiPd:
	.zero		912


//--------------------- SYMBOLS --------------------------

	.type		.nv.reservedSmem.offset0,@object
	.size		.nv.reservedSmem.offset0,0x4
